	.headerflags	@"EF_CUDA_TEXMODE_UNIFIED EF_CUDA_64BIT_ADDRESS EF_CUDA_ACCELERATORS EF_CUDA_SM90 EF_CUDA_VIRTUAL_SM(EF_CUDA_SM90)"
	.elftype	@"ET_EXEC"


//--------------------- .nv.info                  --------------------------
	.section	.nv.info,"",@"SHT_CUDA_INFO"
	.align	4


	//----- nvinfo : EIATTR_REGCOUNT
	.align		4
        /*0000*/ 	.byte	0x04, 0x2f
        /*0002*/ 	.short	(.L_1 - .L_0)
	.align		4
.L_0:
        /*0004*/ 	.word	index@(triton_poi_fused_cat_4)
        /*0008*/ 	.word	0x00000012


	//----- nvinfo : EIATTR_MIN_STACK_SIZE
	.align		4
.L_1:
        /*000c*/ 	.byte	0x04, 0x12
        /*000e*/ 	.short	(.L_3 - .L_2)
	.align		4
.L_2:
        /*0010*/ 	.word	index@(triton_poi_fused_cat_4)
        /*0014*/ 	.word	0x00000000


	//----- nvinfo : EIATTR_FRAME_SIZE
	.align		4
.L_3:
        /*0018*/ 	.byte	0x04, 0x11
        /*001a*/ 	.short	(.L_5 - .L_4)
	.align		4
.L_4:
        /*001c*/ 	.word	index@(triton_poi_fused_cat_4)
        /*0020*/ 	.word	0x00000000


	//----- nvinfo : EIATTR_MIN_STACK_SIZE
	.align		4
.L_5:
        /*0024*/ 	.byte	0x04, 0x12
        /*0026*/ 	.short	(.L_7 - .L_6)
	.align		4
.L_6:
        /*0028*/ 	.word	index@(triton_poi_fused_cat_4)
        /*002c*/ 	.word	0x00000000
.L_7:


//--------------------- .nv.info.triton_poi_fused_cat_4 --------------------------
	.section	.nv.info.triton_poi_fused_cat_4,"",@"SHT_CUDA_INFO"
	.sectionflags	@""
	.align	4


	//----- nvinfo : EIATTR_CUDA_API_VERSION
	.align		4
        /*0000*/ 	.byte	0x04, 0x37
        /*0002*/ 	.short	(.L_9 - .L_8)
.L_8:
        /*0004*/ 	.word	0x0000007c


	//----- nvinfo : EIATTR_KPARAM_INFO
	.align		4
.L_9:
        /*0008*/ 	.byte	0x04, 0x17
        /*000a*/ 	.short	(.L_11 - .L_10)
.L_10:
        /*000c*/ 	.word	0x00000000
        /*0010*/ 	.short	0x0003
        /*0012*/ 	.short	0x0018
        /*0014*/ 	.byte	0x00, 0xf0, 0x11, 0x00


	//----- nvinfo : EIATTR_KPARAM_INFO
	.align		4
.L_11:
        /*0018*/ 	.byte	0x04, 0x17
        /*001a*/ 	.short	(.L_13 - .L_12)
.L_12:
        /*001c*/ 	.word	0x00000000
        /*0020*/ 	.short	0x0002
        /*0022*/ 	.short	0x0010
        /*0024*/ 	.byte	0x00, 0xf4, 0x21, 0x00


	//----- nvinfo : EIATTR_KPARAM_INFO
	.align		4
.L_13:
        /*0028*/ 	.byte	0x04, 0x17
        /*002a*/ 	.short	(.L_15 - .L_14)
.L_14:
        /*002c*/ 	.word	0x00000000
        /*0030*/ 	.short	0x0001
        /*0032*/ 	.short	0x0008
        /*0034*/ 	.byte	0x00, 0xf4, 0x21, 0x00


	//----- nvinfo : EIATTR_KPARAM_INFO
	.align		4
.L_15:
        /*0038*/ 	.byte	0x04, 0x17
        /*003a*/ 	.short	(.L_17 - .L_16)
.L_16:
        /*003c*/ 	.word	0x00000000
        /*0040*/ 	.short	0x0000
        /*0042*/ 	.short	0x0000
        /*0044*/ 	.byte	0x00, 0xf4, 0x21, 0x00


	//----- nvinfo : EIATTR_SPARSE_MMA_MASK
	.align		4
.L_17:
        /*0048*/ 	.byte	0x03, 0x50
        /*004a*/ 	.short	0x0000


	//----- nvinfo : EIATTR_MAXREG_COUNT
	.align		4
        /*004c*/ 	.byte	0x03, 0x1b
        /*004e*/ 	.short	0x00ff


	//----- nvinfo : EIATTR_EXIT_INSTR_OFFSETS
	.align		4
        /*0050*/ 	.byte	0x04, 0x1c
        /*0052*/ 	.short	(.L_19 - .L_18)


	//   ....[0]....
.L_18:
        /*0054*/ 	.word	0x00000300


	//   ....[1]....
        /*0058*/ 	.word	0x00000320


	//----- nvinfo : EIATTR_REQNTID
	.align		4
.L_19:
        /*005c*/ 	.byte	0x04, 0x10
        /*005e*/ 	.short	(.L_21 - .L_20)
.L_20:
        /*0060*/ 	.word	0x00000080
        /*0064*/ 	.word	0x00000001
        /*0068*/ 	.word	0x00000001


	//----- nvinfo : EIATTR_CBANK_PARAM_SIZE
	.align		4
.L_21:
        /*006c*/ 	.byte	0x03, 0x19
        /*006e*/ 	.short	0x001c


	//----- nvinfo : EIATTR_PARAM_CBANK
	.align		4
        /*0070*/ 	.byte	0x04, 0x0a
        /*0072*/ 	.short	(.L_23 - .L_22)
	.align		4
.L_22:
        /*0074*/ 	.word	index@(.nv.constant0.triton_poi_fused_cat_4)
        /*0078*/ 	.short	0x0210
        /*007a*/ 	.short	0x001c


	//----- nvinfo : EIATTR_SW_WAR
	.align		4
.L_23:
        /*007c*/ 	.byte	0x04, 0x36
        /*007e*/ 	.short	(.L_25 - .L_24)
.L_24:
        /*0080*/ 	.word	0x00000008
.L_25:


//--------------------- .nv.callgraph             --------------------------
	.section	.nv.callgraph,"",@"SHT_CUDA_CALLGRAPH"
	.align	4
	.sectionentsize	8
	.align		4
        /*0000*/ 	.word	0x00000000
	.align		4
        /*0004*/ 	.word	0xffffffff
	.align		4
        /*0008*/ 	.word	0x00000000
	.align		4
        /*000c*/ 	.word	0xfffffffe
	.align		4
        /*0010*/ 	.word	0x00000000
	.align		4
        /*0014*/ 	.word	0xfffffffd
	.align		4
        /*0018*/ 	.word	0x00000000
	.align		4
        /*001c*/ 	.word	0xfffffffc


//--------------------- .text.triton_poi_fused_cat_4 --------------------------
	.section	.text.triton_poi_fused_cat_4,"ax",@progbits
	.align	128
        .global         triton_poi_fused_cat_4
        .type           triton_poi_fused_cat_4,@function
        .size           triton_poi_fused_cat_4,(.L_x_1 - triton_poi_fused_cat_4)
        .other          triton_poi_fused_cat_4,@"STO_CUDA_ENTRY STV_DEFAULT"
triton_poi_fused_cat_4:
.text.triton_poi_fused_cat_4:
[----:B------:R-:W0:Y:S02]  /*0000*/  LDC R1, c[0x0][0x28] ;  /* 0x00000a00ff017b82 */ /* 0x000e240000000800 */
[----:B------:R-:W1:Y:S01]  /*0010*/  S2R R0, SR_TID.X ;  /* 0x0000000000007919 */ /* 0x000e620000002100 */
[----:B------:R-:W2:Y:S01]  /*0020*/  LDC.64 R2, c[0x0][0x210] ;  /* 0x00008400ff027b82 */ /* 0x000ea20000000a00 */
[----:B------:R-:W-:Y:S01]  /*0030*/  ULDC.64 UR4, c[0x0][0x218] ;  /* 0x0000860000047ab9 */ /* 0x000fe20000000a00 */
[----:B------:R-:W-:Y:S01]  /*0040*/  IMAD.MOV.U32 R12, RZ, RZ, RZ ;  /* 0x000000ffff0c7224 */ /* 0x000fe200078e00ff */
[----:B------:R-:W3:Y:S01]  /*0050*/  S2R R7, SR_CTAID.X ;  /* 0x0000000000077919 */ /* 0x000ee20000002500 */
[----:B-1----:R-:W-:-:S05]  /*0060*/  LOP3.LUT R0, R0, 0x7f, RZ, 0xc0, !PT ;  /* 0x0000007f00007812 */ /* 0x002fca00078ec0ff */
[----:B---3--:R-:W-:-:S04]  /*0070*/  IMAD R7, R7, 0x80, R0 ;  /* 0x0000008007077824 */ /* 0x008fc800078e0200 */
[C---:B------:R-:W-:Y:S01]  /*0080*/  IMAD.HI R10, R7.reuse, 0x2aaaaaab, RZ ;  /* 0x2aaaaaab070a7827 */ /* 0x040fe200078e02ff */
[----:B------:R-:W-:-:S04]  /*0090*/  ISETP.GE.AND P0, PT, R7, 0x180, PT ;  /* 0x000001800700780c */ /* 0x000fc80003f06270 */
[----:B------:R-:W-:-:S05]  /*00a0*/  SHF.R.U32.HI R11, RZ, 0x1f, R10 ;  /* 0x0000001fff0b7819 */ /* 0x000fca000001160a */
[----:B------:R-:W-:-:S05]  /*00b0*/  IMAD.IADD R0, R10, 0x1, R11 ;  /* 0x000000010a007824 */ /* 0x000fca00078e020b */
[----:B------:R-:W-:-:S04]  /*00c0*/  SHF.R.S32.HI R13, RZ, 0x1f, R0 ;  /* 0x0000001fff0d7819 */ /* 0x000fc80000011400 */
[----:B------:R-:W-:-:S04]  /*00d0*/  LEA.HI R4, R13, R0, RZ, 0x4 ;  /* 0x000000000d047211 */ /* 0x000fc800078f20ff */
[----:B------:R-:W-:Y:S01]  /*00e0*/  LOP3.LUT R5, R4, 0xfffffff0, RZ, 0xc0, !PT ;  /* 0xfffffff004057812 */ /* 0x000fe200078ec0ff */
[----:B------:R-:W-:-:S04]  /*00f0*/  IMAD R4, R0, -0x6, R7 ;  /* 0xfffffffa00047824 */ /* 0x000fc800078e0207 */
[----:B------:R-:W-:Y:S01]  /*0100*/  IMAD.IADD R9, R0, 0x1, -R5 ;  /* 0x0000000100097824 */ /* 0x000fe200078e0a05 */
[----:B------:R-:W-:Y:S02]  /*0110*/  LEA.HI.SX32 R5, R10, R11, 0x1c ;  /* 0x0000000b0a057211 */ /* 0x000fe400078fe2ff */
[C---:B------:R-:W-:Y:S01]  /*0120*/  ISETP.GE.AND P2, PT, R4.reuse, 0x4, PT ;  /* 0x000000040400780c */ /* 0x040fe20003f46270 */
[C---:B------:R-:W-:Y:S01]  /*0130*/  IMAD R9, R4.reuse, 0x10, R9 ;  /* 0x0000001004097824 */ /* 0x040fe200078e0209 */
[----:B------:R-:W-:Y:S01]  /*0140*/  ISETP.GT.AND P1, PT, R4, 0x3, !P0 ;  /* 0x000000030400780c */ /* 0x000fe20004724270 */
[----:B------:R-:W-:Y:S01]  /*0150*/  IMAD.SHL.U32 R6, R5, 0x40, RZ ;  /* 0x0000004005067824 */ /* 0x000fe200078e00ff */
[----:B------:R-:W-:Y:S02]  /*0160*/  ISETP.LT.AND P3, PT, R7, 0x180, !P2 ;  /* 0x000001800700780c */ /* 0x000fe40005761270 */
[--C-:B------:R-:W-:Y:S01]  /*0170*/  SHF.R.S32.HI R15, RZ, 0x1f, R9.reuse ;  /* 0x0000001fff0f7819 */ /* 0x100fe20000011409 */
[----:B------:R-:W-:Y:S01]  /*0180*/  IMAD.IADD R7, R6, 0x1, R9 ;  /* 0x0000000106077824 */ /* 0x000fe200078e0209 */
[----:B------:R-:W-:-:S04]  /*0190*/  IADD3 R14, P4, R6, R9, RZ ;  /* 0x00000009060e7210 */ /* 0x000fc80007f9e0ff */
[----:B------:R-:W-:Y:S01]  /*01a0*/  LEA.HI.X.SX32 R15, R6, R15, 0x1, P4 ;  /* 0x0000000f060f7211 */ /* 0x000fe200020f0eff */
[----:B--2---:R-:W-:Y:S01]  /*01b0*/  IMAD.WIDE R6, R7, 0x4, R2 ;  /* 0x0000000407067825 */ /* 0x004fe200078e0202 */
[C---:B------:R-:W-:Y:S01]  /*01c0*/  LEA R8, P4, R14.reuse, UR4, 0x2 ;  /* 0x000000040e087c11 */ /* 0x040fe2000f8810ff */
[----:B------:R-:W1:Y:S03]  /*01d0*/  LDC.64 R2, c[0x0][0x220] ;  /* 0x00008800ff027b82 */ /* 0x000e660000000a00 */
[----:B------:R-:W-:Y:S01]  /*01e0*/  LEA.HI.X R9, R14, UR5, R15, 0x2, P4 ;  /* 0x000000050e097c11 */ /* 0x000fe2000a0f140f */
[----:B------:R-:W-:Y:S01]  /*01f0*/  IMAD.MOV.U32 R14, RZ, RZ, RZ ;  /* 0x000000ffff0e7224 */ /* 0x000fe200078e00ff */
[----:B------:R-:W-:Y:S02]  /*0200*/  ULDC.64 UR4, c[0x0][0x208] ;  /* 0x0000820000047ab9 */ /* 0x000fe40000000a00 */
[----:B------:R-:W2:Y:S04]  /*0210*/  @P3 LDG.E.EL R12, desc[UR4][R6.64] ;  /* 0x00000004060c3981 */ /* 0x000ea8000c2e1900 */
[----:B------:R-:W3:Y:S01]  /*0220*/  @P1 LDG.E.EL R14, desc[UR4][R8.64+-0x100] ;  /* 0xffff0004080e1981 */ /* 0x000ee2000c2e1900 */
[----:B------:R-:W-:Y:S01]  /*0230*/  LEA.HI.SX32 R10, R10, R11, 0x1e ;  /* 0x0000000b0a0a7211 */ /* 0x000fe200078ff2ff */
[----:B------:R-:W-:Y:S01]  /*0240*/  IMAD R4, R5, 0x60, R4 ;  /* 0x0000006005047824 */ /* 0x000fe200078e0204 */
[----:B------:R-:W-:-:S02]  /*0250*/  LEA.HI R13, R13, R0, RZ, 0x2 ;  /* 0x000000000d0d7211 */ /* 0x000fc400078f10ff */
[----:B------:R-:W-:Y:S02]  /*0260*/  LEA.HI R11, R10, R10, RZ, 0x2 ;  /* 0x0000000a0a0b7211 */ /* 0x000fe400078f10ff */
[----:B------:R-:W-:Y:S02]  /*0270*/  LOP3.LUT R13, R13, 0x1ffffffc, RZ, 0xc0, !PT ;  /* 0x1ffffffc0d0d7812 */ /* 0x000fe400078ec0ff */
[----:B------:R-:W-:-:S03]  /*0280*/  LOP3.LUT R11, R11, 0x7ffffffc, RZ, 0xc0, !PT ;  /* 0x7ffffffc0b0b7812 */ /* 0x000fc600078ec0ff */
[----:B------:R-:W-:Y:S02]  /*0290*/  IMAD.IADD R13, R0, 0x1, -R13 ;  /* 0x00000001000d7824 */ /* 0x000fe400078e0a0d */
[----:B------:R-:W-:-:S04]  /*02a0*/  IMAD.IADD R11, R10, 0x1, -R11 ;  /* 0x000000010a0b7824 */ /* 0x000fc800078e0a0b */
[----:B------:R-:W-:-:S04]  /*02b0*/  IMAD R4, R11, 0x6, R4 ;  /* 0x000000060b047824 */ /* 0x000fc800078e0204 */
[----:B------:R-:W-:-:S04]  /*02c0*/  IMAD R13, R13, 0x18, R4 ;  /* 0x000000180d0d7824 */ /* 0x000fc800078e0204 */
[----:B-1----:R-:W-:Y:S01]  /*02d0*/  IMAD.WIDE R2, R13, 0x4, R2 ;  /* 0x000000040d027825 */ /* 0x002fe200078e0202 */
[----:B--2---:R-:W-:Y:S02]  /*02e0*/  SEL R5, R12, RZ, P3 ;  /* 0x000000ff0c057207 */ /* 0x004fe40001800000 */
[----:B---3--:R-:W-:Y:S01]  /*02f0*/  @P2 SEL R5, R14, RZ, P1 ;  /* 0x000000ff0e052207 */ /* 0x008fe20000800000 */
[----:B------:R-:W-:Y:S06]  /*0300*/  @P0 EXIT ;  /* 0x000000000000094d */ /* 0x000fec0003800000 */
[----:B------:R-:W-:Y:S01]  /*0310*/  STG.E desc[UR4][R2.64], R5 ;  /* 0x0000000502007986 */ /* 0x000fe2000c101904 */
[----:B------:R-:W-:Y:S05]  /*0320*/  EXIT ;  /* 0x000000000000794d */ /* 0x000fea0003800000 */
.L_x_0:
[----:B------:R-:W-:-:S00]  /*0330*/  BRA `(.L_x_0) ;  /* 0xfffffffc00fc7947 */ /* 0x000fc0000383ffff */
[----:B------:R-:W-:-:S00]  /*0340*/  NOP ;  /* 0x0000000000007918 */ /* 0x000fc00000000000 */
        /* <DEDUP_REMOVED lines=11> */
.L_x_1:


//--------------------- .nv.constant0.triton_poi_fused_cat_4 --------------------------
	.section	.nv.constant0.triton_poi_fused_cat_4,"a",@progbits
	.sectionflags	@""
	.align	4
.nv.constant0.triton_poi_fused_cat_4:
	.zero		556
